//
// Generated by NVIDIA NVVM Compiler
//
// Compiler Build ID: CL-36424714
// Cuda compilation tools, release 13.0, V13.0.88
// Based on NVVM 20.0.0
//

.version 9.0
.target sm_100
.address_size 64

	// .globl	add_kernel_f32

.visible .entry add_kernel_f32(
	.param .u64 .ptr .align 1 add_kernel_f32_param_0,
	.param .u64 .ptr .align 1 add_kernel_f32_param_1,
	.param .u64 .ptr .align 1 add_kernel_f32_param_2,
	.param .u32 add_kernel_f32_param_3
)
{
	.reg .pred 	%p<2>;
	.reg .b32 	%r<6>;
	.reg .b32 	%f<4>;
	.reg .b64 	%rd<11>;

	ld.param.u64 	%rd1, [add_kernel_f32_param_0];
	ld.param.u64 	%rd2, [add_kernel_f32_param_1];
	ld.param.u64 	%rd3, [add_kernel_f32_param_2];
	ld.param.u32 	%r2, [add_kernel_f32_param_3];
	mov.u32 	%r3, %ctaid.x;
	mov.u32 	%r4, %ntid.x;
	mov.u32 	%r5, %tid.x;
	mad.lo.s32 	%r1, %r3, %r4, %r5;
	setp.ge.s32 	%p1, %r1, %r2;
	@%p1 bra 	$L__BB0_2;
	cvta.to.global.u64 	%rd4, %rd1;
	cvta.to.global.u64 	%rd5, %rd2;
	cvta.to.global.u64 	%rd6, %rd3;
	mul.wide.s32 	%rd7, %r1, 4;
	add.s64 	%rd8, %rd4, %rd7;
	ld.global.f32 	%f1, [%rd8];
	add.s64 	%rd9, %rd5, %rd7;
	ld.global.f32 	%f2, [%rd9];
	add.f32 	%f3, %f1, %f2;
	add.s64 	%rd10, %rd6, %rd7;
	st.global.f32 	[%rd10], %f3;
$L__BB0_2:
	ret;

}
	// .globl	add_kernel_f32x4
.visible .entry add_kernel_f32x4(
	.param .u64 .ptr .align 1 add_kernel_f32x4_param_0,
	.param .u64 .ptr .align 1 add_kernel_f32x4_param_1,
	.param .u64 .ptr .align 1 add_kernel_f32x4_param_2,
	.param .u32 add_kernel_f32x4_param_3
)
{
	.reg .pred 	%p<2>;
	.reg .b32 	%r<7>;
	.reg .b32 	%f<13>;
	.reg .b64 	%rd<11>;

	ld.param.u64 	%rd1, [add_kernel_f32x4_param_0];
	ld.param.u64 	%rd2, [add_kernel_f32x4_param_1];
	ld.param.u64 	%rd3, [add_kernel_f32x4_param_2];
	ld.param.u32 	%r2, [add_kernel_f32x4_param_3];
	mov.u32 	%r3, %ctaid.x;
	mov.u32 	%r4, %ntid.x;
	mov.u32 	%r5, %tid.x;
	mad.lo.s32 	%r6, %r3, %r4, %r5;
	shl.b32 	%r1, %r6, 2;
	setp.ge.s32 	%p1, %r1, %r2;
	@%p1 bra 	$L__BB1_2;
	cvta.to.global.u64 	%rd4, %rd1;
	cvta.to.global.u64 	%rd5, %rd2;
	cvta.to.global.u64 	%rd6, %rd3;
	mul.wide.s32 	%rd7, %r1, 4;
	add.s64 	%rd8, %rd4, %rd7;
	ld.global.v4.f32 	{%f1, %f2, %f3, %f4}, [%rd8];
	add.s64 	%rd9, %rd5, %rd7;
	ld.global.v4.f32 	{%f5, %f6, %f7, %f8}, [%rd9];
	add.f32 	%f9, %f1, %f5;
	add.f32 	%f10, %f2, %f6;
	add.f32 	%f11, %f3, %f7;
	add.f32 	%f12, %f4, %f8;
	add.s64 	%rd10, %rd6, %rd7;
	st.global.v4.f32 	[%rd10], {%f9, %f10, %f11, %f12};
$L__BB1_2:
	ret;

}
	// .globl	add_kernel_f16
.visible .entry add_kernel_f16(
	.param .u64 .ptr .align 1 add_kernel_f16_param_0,
	.param .u64 .ptr .align 1 add_kernel_f16_param_1,
	.param .u64 .ptr .align 1 add_kernel_f16_param_2,
	.param .u32 add_kernel_f16_param_3
)
{
	.reg .pred 	%p<2>;
	.reg .b16 	%rs<4>;
	.reg .b32 	%r<6>;
	.reg .b64 	%rd<11>;

	ld.param.u64 	%rd1, [add_kernel_f16_param_0];
	ld.param.u64 	%rd2, [add_kernel_f16_param_1];
	ld.param.u64 	%rd3, [add_kernel_f16_param_2];
	ld.param.u32 	%r2, [add_kernel_f16_param_3];
	mov.u32 	%r3, %ctaid.x;
	mov.u32 	%r4, %ntid.x;
	mov.u32 	%r5, %tid.x;
	mad.lo.s32 	%r1, %r3, %r4, %r5;
	setp.ge.s32 	%p1, %r1, %r2;
	@%p1 bra 	$L__BB2_2;
	cvta.to.global.u64 	%rd4, %rd1;
	cvta.to.global.u64 	%rd5, %rd2;
	cvta.to.global.u64 	%rd6, %rd3;
	mul.wide.s32 	%rd7, %r1, 2;
	add.s64 	%rd8, %rd4, %rd7;
	ld.global.u16 	%rs2, [%rd8];
	add.s64 	%rd9, %rd5, %rd7;
	ld.global.u16 	%rs3, [%rd9];
	// begin inline asm
	{add.f16 %rs1,%rs2,%rs3;
}
	// end inline asm
	add.s64 	%rd10, %rd6, %rd7;
	st.global.u16 	[%rd10], %rs1;
$L__BB2_2:
	ret;

}
	// .globl	add_kernel_f16x2
.visible .entry add_kernel_f16x2(
	.param .u64 .ptr .align 1 add_kernel_f16x2_param_0,
	.param .u64 .ptr .align 1 add_kernel_f16x2_param_1,
	.param .u64 .ptr .align 1 add_kernel_f16x2_param_2,
	.param .u32 add_kernel_f16x2_param_3
)
{
	.reg .pred 	%p<2>;
	.reg .b16 	%rs<7>;
	.reg .b32 	%r<10>;
	.reg .b64 	%rd<11>;

	ld.param.u64 	%rd1, [add_kernel_f16x2_param_0];
	ld.param.u64 	%rd2, [add_kernel_f16x2_param_1];
	ld.param.u64 	%rd3, [add_kernel_f16x2_param_2];
	ld.param.u32 	%r2, [add_kernel_f16x2_param_3];
	mov.u32 	%r3, %ctaid.x;
	mov.u32 	%r4, %ntid.x;
	mov.u32 	%r5, %tid.x;
	mad.lo.s32 	%r6, %r3, %r4, %r5;
	shl.b32 	%r1, %r6, 1;
	setp.ge.s32 	%p1, %r1, %r2;
	@%p1 bra 	$L__BB3_2;
	cvta.to.global.u64 	%rd4, %rd1;
	cvta.to.global.u64 	%rd5, %rd2;
	cvta.to.global.u64 	%rd6, %rd3;
	mul.wide.s32 	%rd7, %r1, 2;
	add.s64 	%rd8, %rd4, %rd7;
	ld.global.u32 	%r7, [%rd8];
	mov.b32 	{%rs2, %rs5}, %r7;
	add.s64 	%rd9, %rd5, %rd7;
	ld.global.u32 	%r8, [%rd9];
	mov.b32 	{%rs3, %rs6}, %r8;
	// begin inline asm
	{add.f16 %rs1,%rs2,%rs3;
}
	// end inline asm
	// begin inline asm
	{add.f16 %rs4,%rs5,%rs6;
}
	// end inline asm
	add.s64 	%rd10, %rd6, %rd7;
	mov.b32 	%r9, {%rs1, %rs4};
	st.global.u32 	[%rd10], %r9;
$L__BB3_2:
	ret;

}
	// .globl	add_kernel_f16x8
.visible .entry add_kernel_f16x8(
	.param .u64 .ptr .align 1 add_kernel_f16x8_param_0,
	.param .u64 .ptr .align 1 add_kernel_f16x8_param_1,
	.param .u64 .ptr .align 1 add_kernel_f16x8_param_2,
	.param .u32 add_kernel_f16x8_param_3
)
{
	.reg .pred 	%p<5>;
	.reg .b16 	%rs<31>;
	.reg .b32 	%r<22>;
	.reg .b64 	%rd<11>;

	ld.param.u64 	%rd2, [add_kernel_f16x8_param_0];
	ld.param.u64 	%rd3, [add_kernel_f16x8_param_1];
	ld.param.u64 	%rd4, [add_kernel_f16x8_param_2];
	ld.param.u32 	%r2, [add_kernel_f16x8_param_3];
	mov.u32 	%r3, %ctaid.x;
	mov.u32 	%r4, %ntid.x;
	mov.u32 	%r5, %tid.x;
	mad.lo.s32 	%r6, %r3, %r4, %r5;
	shl.b32 	%r1, %r6, 3;
	setp.ge.s32 	%p1, %r1, %r2;
	@%p1 bra 	$L__BB4_7;
	cvta.to.global.u64 	%rd5, %rd4;
	cvta.to.global.u64 	%rd6, %rd2;
	cvta.to.global.u64 	%rd7, %rd3;
	mul.wide.s32 	%rd8, %r1, 2;
	add.s64 	%rd9, %rd6, %rd8;
	ld.global.u32 	%r7, [%rd9];
	mov.b32 	{%rs8, %rs11}, %r7;
	add.s32 	%r8, %r1, 2;
	ld.global.u32 	%r9, [%rd9+4];
	mov.b32 	{%rs14, %rs17}, %r9;
	ld.global.u32 	%r10, [%rd9+8];
	mov.b32 	{%rs20, %rs23}, %r10;
	ld.global.u32 	%r11, [%rd9+12];
	mov.b32 	{%rs26, %rs29}, %r11;
	add.s64 	%rd10, %rd7, %rd8;
	ld.global.u32 	%r12, [%rd10];
	mov.b32 	{%rs9, %rs12}, %r12;
	ld.global.u32 	%r13, [%rd10+4];
	mov.b32 	{%rs15, %rs18}, %r13;
	ld.global.u32 	%r14, [%rd10+8];
	mov.b32 	{%rs21, %rs24}, %r14;
	ld.global.u32 	%r15, [%rd10+12];
	mov.b32 	{%rs27, %rs30}, %r15;
	// begin inline asm
	{add.f16 %rs7,%rs8,%rs9;
}
	// end inline asm
	// begin inline asm
	{add.f16 %rs10,%rs11,%rs12;
}
	// end inline asm
	// begin inline asm
	{add.f16 %rs13,%rs14,%rs15;
}
	// end inline asm
	// begin inline asm
	{add.f16 %rs16,%rs17,%rs18;
}
	// end inline asm
	// begin inline asm
	{add.f16 %rs19,%rs20,%rs21;
}
	// end inline asm
	// begin inline asm
	{add.f16 %rs22,%rs23,%rs24;
}
	// end inline asm
	// begin inline asm
	{add.f16 %rs25,%rs26,%rs27;
}
	// end inline asm
	// begin inline asm
	{add.f16 %rs28,%rs29,%rs30;
}
	// end inline asm
	add.s64 	%rd1, %rd5, %rd8;
	mov.b32 	%r16, {%rs7, %rs10};
	st.global.u32 	[%rd1], %r16;
	setp.ge.s32 	%p2, %r8, %r2;
	@%p2 bra 	$L__BB4_3;
	mov.b32 	%r17, {%rs13, %rs16};
	st.global.u32 	[%rd1+4], %r17;
$L__BB4_3:
	add.s32 	%r18, %r1, 4;
	setp.ge.s32 	%p3, %r18, %r2;
	@%p3 bra 	$L__BB4_5;
	mov.b32 	%r19, {%rs19, %rs22};
	st.global.u32 	[%rd1+8], %r19;
$L__BB4_5:
	add.s32 	%r20, %r1, 6;
	setp.ge.s32 	%p4, %r20, %r2;
	@%p4 bra 	$L__BB4_7;
	mov.b32 	%r21, {%rs25, %rs28};
	st.global.u32 	[%rd1+12], %r21;
$L__BB4_7:
	ret;

}
	// .globl	add_kernel_f16x8_pack
.visible .entry add_kernel_f16x8_pack(
	.param .u64 .ptr .align 1 add_kernel_f16x8_pack_param_0,
	.param .u64 .ptr .align 1 add_kernel_f16x8_pack_param_1,
	.param .u64 .ptr .align 1 add_kernel_f16x8_pack_param_2,
	.param .u32 add_kernel_f16x8_pack_param_3
)
{
	.reg .pred 	%p<2>;
	.reg .b32 	%r<18>;
	.reg .b64 	%rd<11>;

	ld.param.u64 	%rd1, [add_kernel_f16x8_pack_param_0];
	ld.param.u64 	%rd2, [add_kernel_f16x8_pack_param_1];
	ld.param.u64 	%rd3, [add_kernel_f16x8_pack_param_2];
	ld.param.u32 	%r2, [add_kernel_f16x8_pack_param_3];
	mov.u32 	%r3, %ctaid.x;
	mov.u32 	%r4, %ntid.x;
	mov.u32 	%r5, %tid.x;
	mad.lo.s32 	%r6, %r3, %r4, %r5;
	shl.b32 	%r1, %r6, 3;
	or.b32  	%r7, %r1, 7;
	setp.ge.s32 	%p1, %r7, %r2;
	@%p1 bra 	$L__BB5_2;
	cvta.to.global.u64 	%rd4, %rd3;
	cvta.to.global.u64 	%rd5, %rd1;
	cvta.to.global.u64 	%rd6, %rd2;
	mul.wide.s32 	%rd7, %r1, 2;
	add.s64 	%rd8, %rd5, %rd7;
	.pragma "used_bytes_mask 3855";
	ld.global.v4.u32 	{%r9, %r14, %r12, %r15}, [%rd8];
	add.s64 	%rd9, %rd6, %rd7;
	.pragma "used_bytes_mask 3855";
	ld.global.v4.u32 	{%r10, %r16, %r13, %r17}, [%rd9];
	// begin inline asm
	{add.f16x2 %r8,%r9,%r10;
}
	// end inline asm
	// begin inline asm
	{add.f16x2 %r11,%r12,%r13;
}
	// end inline asm
	add.s64 	%rd10, %rd4, %rd7;
	st.global.u32 	[%rd10], %r8;
	st.global.u32 	[%rd10+8], %r11;
$L__BB5_2:
	ret;

}


// ===== COMPILED SASS (sm_100) =====

	.target	sm_100

	.elftype	@"ET_EXEC"


//--------------------- .note.nv.tkinfo           --------------------------
	.section	.note.nv.tkinfo,"",@"SHT_NOTE"
	.sectionflags	@"SHF_NOTE_NV_TKINFO"
	.tkinfo
        /*0018*/ 	.word	0x00000002
        /*0030*/ 	.string	""
        /*0030*/ 	.string	"ptxas"
        /*0030*/ 	.string	"Cuda compilation tools, release 13.0, V13.0.88"
        /*0030*/ 	.string	"Build cuda_13.0.r13.0/compiler.36424714_0"
        /*0030*/ 	.string	"-arch sm_100 -m 64 "



//--------------------- .note.nv.cuinfo           --------------------------
	.section	.note.nv.cuinfo,"",@"SHT_NOTE"
	.sectionflags	@"SHF_NOTE_NV_CUINFO"
        /*0018*/ 	.short	0x0002
        /*001a*/ 	.short	0x0064
        /*001c*/ 	.short	0x0082
	.zero		2


//--------------------- .nv.info                  --------------------------
	.section	.nv.info,"",@"SHT_CUDA_INFO"
	.align	4


	//----- nvinfo : EIATTR_REGCOUNT
	.align		4
        /*0000*/ 	.byte	0x04, 0x2f
        /*0002*/ 	.short	(.L_1 - .L_0)
	.align		4
.L_0:
        /*0004*/ 	.word	index@(add_kernel_f32)
        /*0008*/ 	.word	0x0000000c


	//----- nvinfo : EIATTR_FRAME_SIZE
	.align		4
.L_1:
        /*000c*/ 	.byte	0x04, 0x11
        /*000e*/ 	.short	(.L_3 - .L_2)
	.align		4
.L_2:
        /*0010*/ 	.word	index@(add_kernel_f32)
        /*0014*/ 	.word	0x00000000


	//----- nvinfo : EIATTR_REGCOUNT
	.align		4
.L_3:
        /*0018*/ 	.byte	0x04, 0x2f
        /*001a*/ 	.short	(.L_5 - .L_4)
	.align		4
.L_4:
        /*001c*/ 	.word	index@(add_kernel_f32x4)
        /*0020*/ 	.word	0x00000016


	//----- nvinfo : EIATTR_FRAME_SIZE
	.align		4
.L_5:
        /*0024*/ 	.byte	0x04, 0x11
        /*0026*/ 	.short	(.L_7 - .L_6)
	.align		4
.L_6:
        /*0028*/ 	.word	index@(add_kernel_f32x4)
        /*002c*/ 	.word	0x00000000


	//----- nvinfo : EIATTR_REGCOUNT
	.align		4
.L_7:
        /*0030*/ 	.byte	0x04, 0x2f
        /*0032*/ 	.short	(.L_9 - .L_8)
	.align		4
.L_8:
        /*0034*/ 	.word	index@(add_kernel_f16)
        /*0038*/ 	.word	0x0000000c


	//----- nvinfo : EIATTR_FRAME_SIZE
	.align		4
.L_9:
        /*003c*/ 	.byte	0x04, 0x11
        /*003e*/ 	.short	(.L_11 - .L_10)
	.align		4
.L_10:
        /*0040*/ 	.word	index@(add_kernel_f16)
        /*0044*/ 	.word	0x00000000


	//----- nvinfo : EIATTR_REGCOUNT
	.align		4
.L_11:
        /*0048*/ 	.byte	0x04, 0x2f
        /*004a*/ 	.short	(.L_13 - .L_12)
	.align		4
.L_12:
        /*004c*/ 	.word	index@(add_kernel_f16x2)
        /*0050*/ 	.word	0x0000000c


	//----- nvinfo : EIATTR_FRAME_SIZE
	.align		4
.L_13:
        /*0054*/ 	.byte	0x04, 0x11
        /*0056*/ 	.short	(.L_15 - .L_14)
	.align		4
.L_14:
        /*0058*/ 	.word	index@(add_kernel_f16x2)
        /*005c*/ 	.word	0x00000000


	//----- nvinfo : EIATTR_REGCOUNT
	.align		4
.L_15:
        /*0060*/ 	.byte	0x04, 0x2f
        /*0062*/ 	.short	(.L_17 - .L_16)
	.align		4
.L_16:
        /*0064*/ 	.word	index@(add_kernel_f16x8)
        /*0068*/ 	.word	0x00000014


	//----- nvinfo : EIATTR_FRAME_SIZE
	.align		4
.L_17:
        /*006c*/ 	.byte	0x04, 0x11
        /*006e*/ 	.short	(.L_19 - .L_18)
	.align		4
.L_18:
        /*0070*/ 	.word	index@(add_kernel_f16x8)
        /*0074*/ 	.word	0x00000000


	//----- nvinfo : EIATTR_REGCOUNT
	.align		4
.L_19:
        /*0078*/ 	.byte	0x04, 0x2f
        /*007a*/ 	.short	(.L_21 - .L_20)
	.align		4
.L_20:
        /*007c*/ 	.word	index@(add_kernel_f16x8_pack)
        /*0080*/ 	.word	0x00000010


	//----- nvinfo : EIATTR_FRAME_SIZE
	.align		4
.L_21:
        /*0084*/ 	.byte	0x04, 0x11
        /*0086*/ 	.short	(.L_23 - .L_22)
	.align		4
.L_22:
        /*0088*/ 	.word	index@(add_kernel_f16x8_pack)
        /*008c*/ 	.word	0x00000000


	//----- nvinfo : EIATTR_MIN_STACK_SIZE
	.align		4
.L_23:
        /*0090*/ 	.byte	0x04, 0x12
        /*0092*/ 	.short	(.L_25 - .L_24)
	.align		4
.L_24:
        /*0094*/ 	.word	index@(add_kernel_f16x8_pack)
        /*0098*/ 	.word	0x00000000


	//----- nvinfo : EIATTR_MIN_STACK_SIZE
	.align		4
.L_25:
        /*009c*/ 	.byte	0x04, 0x12
        /*009e*/ 	.short	(.L_27 - .L_26)
	.align		4
.L_26:
        /*00a0*/ 	.word	index@(add_kernel_f16x8)
        /*00a4*/ 	.word	0x00000000


	//----- nvinfo : EIATTR_MIN_STACK_SIZE
	.align		4
.L_27:
        /*00a8*/ 	.byte	0x04, 0x12
        /*00aa*/ 	.short	(.L_29 - .L_28)
	.align		4
.L_28:
        /*00ac*/ 	.word	index@(add_kernel_f16x2)
        /*00b0*/ 	.word	0x00000000


	//----- nvinfo : EIATTR_MIN_STACK_SIZE
	.align		4
.L_29:
        /*00b4*/ 	.byte	0x04, 0x12
        /*00b6*/ 	.short	(.L_31 - .L_30)
	.align		4
.L_30:
        /*00b8*/ 	.word	index@(add_kernel_f16)
        /*00bc*/ 	.word	0x00000000


	//----- nvinfo : EIATTR_MIN_STACK_SIZE
	.align		4
.L_31:
        /*00c0*/ 	.byte	0x04, 0x12
        /*00c2*/ 	.short	(.L_33 - .L_32)
	.align		4
.L_32:
        /*00c4*/ 	.word	index@(add_kernel_f32x4)
        /*00c8*/ 	.word	0x00000000


	//----- nvinfo : EIATTR_MIN_STACK_SIZE
	.align		4
.L_33:
        /*00cc*/ 	.byte	0x04, 0x12
        /*00ce*/ 	.short	(.L_35 - .L_34)
	.align		4
.L_34:
        /*00d0*/ 	.word	index@(add_kernel_f32)
        /*00d4*/ 	.word	0x00000000
.L_35:


//--------------------- .nv.compat                --------------------------
	.section	.nv.compat,"",@"SHT_CUDA_COMPAT_INFO"
	.align	4
        /*0000*/ 	.byte	0x02, 0x09, 0x00, 0x00, 0x02, 0x02, 0x01, 0x00, 0x02, 0x05, 0x05, 0x00, 0x03, 0x07, 0x01, 0x01
        /*0010*/ 	.byte	0x02, 0x03, 0x00, 0x00, 0x02, 0x06, 0x01, 0x00, 0x04, 0x0b, 0x08, 0x00, 0x09, 0x00, 0x00, 0x00
        /*0020*/ 	.byte	0x00, 0x00, 0x00, 0x00


//--------------------- .nv.info.add_kernel_f16x8_pack --------------------------
	.section	.nv.info.add_kernel_f16x8_pack,"",@"SHT_CUDA_INFO"
	.sectionflags	@""
	.align	4


	//----- nvinfo : EIATTR_CUDA_API_VERSION
	.align		4
        /*0000*/ 	.byte	0x04, 0x37
        /*0002*/ 	.short	(.L_37 - .L_36)
.L_36:
        /*0004*/ 	.word	0x00000082


	//----- nvinfo : EIATTR_KPARAM_INFO
	.align		4
.L_37:
        /*0008*/ 	.byte	0x04, 0x17
        /*000a*/ 	.short	(.L_39 - .L_38)
.L_38:
        /*000c*/ 	.word	0x00000000
        /*0010*/ 	.short	0x0003
        /*0012*/ 	.short	0x0018
        /*0014*/ 	.byte	0x00, 0xf0, 0x11, 0x00


	//----- nvinfo : EIATTR_KPARAM_INFO
	.align		4
.L_39:
        /*0018*/ 	.byte	0x04, 0x17
        /*001a*/ 	.short	(.L_41 - .L_40)
.L_40:
        /*001c*/ 	.word	0x00000000
        /*0020*/ 	.short	0x0002
        /*0022*/ 	.short	0x0010
        /*0024*/ 	.byte	0x00, 0xf5, 0x21, 0x00


	//----- nvinfo : EIATTR_KPARAM_INFO
	.align		4
.L_41:
        /*0028*/ 	.byte	0x04, 0x17
        /*002a*/ 	.short	(.L_43 - .L_42)
.L_42:
        /*002c*/ 	.word	0x00000000
        /*0030*/ 	.short	0x0001
        /*0032*/ 	.short	0x0008
        /*0034*/ 	.byte	0x00, 0xf5, 0x21, 0x00


	//----- nvinfo : EIATTR_KPARAM_INFO
	.align		4
.L_43:
        /*0038*/ 	.byte	0x04, 0x17
        /*003a*/ 	.short	(.L_45 - .L_44)
.L_44:
        /*003c*/ 	.word	0x00000000
        /*0040*/ 	.short	0x0000
        /*0042*/ 	.short	0x0000
        /*0044*/ 	.byte	0x00, 0xf5, 0x21, 0x00


	//----- nvinfo : EIATTR_SPARSE_MMA_MASK
	.align		4
.L_45:
        /*0048*/ 	.byte	0x03, 0x50
        /*004a*/ 	.short	0x0000


	//----- nvinfo : EIATTR_MAXREG_COUNT
	.align		4
        /*004c*/ 	.byte	0x03, 0x1b
        /*004e*/ 	.short	0x00ff


	//----- nvinfo : EIATTR_MERCURY_ISA_VERSION
	.align		4
        /*0050*/ 	.byte	0x03, 0x5f
        /*0052*/ 	.short	0x0101


	//----- nvinfo : EIATTR_VRC_CTA_INIT_COUNT
	.align		4
        /*0054*/ 	.byte	0x02, 0x4a
	.zero		1
	.zero		1


	//----- nvinfo : EIATTR_EXIT_INSTR_OFFSETS
	.align		4
        /*0058*/ 	.byte	0x04, 0x1c
        /*005a*/ 	.short	(.L_47 - .L_46)


	//   ....[0]....
.L_46:
        /*005c*/ 	.word	0x00000090


	//   ....[1]....
        /*0060*/ 	.word	0x00000190


	//----- nvinfo : EIATTR_CBANK_PARAM_SIZE
	.align		4
.L_47:
        /*0064*/ 	.byte	0x03, 0x19
        /*0066*/ 	.short	0x001c


	//----- nvinfo : EIATTR_PARAM_CBANK
	.align		4
        /*0068*/ 	.byte	0x04, 0x0a
        /*006a*/ 	.short	(.L_49 - .L_48)
	.align		4
.L_48:
        /*006c*/ 	.word	index@(.nv.constant0.add_kernel_f16x8_pack)
        /*0070*/ 	.short	0x0380
        /*0072*/ 	.short	0x001c


	//----- nvinfo : EIATTR_SW_WAR
	.align		4
.L_49:
        /*0074*/ 	.byte	0x04, 0x36
        /*0076*/ 	.short	(.L_51 - .L_50)
.L_50:
        /*0078*/ 	.word	0x00000008
.L_51:


//--------------------- .nv.info.add_kernel_f16x8 --------------------------
	.section	.nv.info.add_kernel_f16x8,"",@"SHT_CUDA_INFO"
	.sectionflags	@""
	.align	4


	//----- nvinfo : EIATTR_CUDA_API_VERSION
	.align		4
        /*0000*/ 	.byte	0x04, 0x37
        /*0002*/ 	.short	(.L_53 - .L_52)
.L_52:
        /*0004*/ 	.word	0x00000082


	//----- nvinfo : EIATTR_KPARAM_INFO
	.align		4
.L_53:
        /*0008*/ 	.byte	0x04, 0x17
        /*000a*/ 	.short	(.L_55 - .L_54)
.L_54:
        /*000c*/ 	.word	0x00000000
        /*0010*/ 	.short	0x0003
        /*0012*/ 	.short	0x0018
        /*0014*/ 	.byte	0x00, 0xf0, 0x11, 0x00


	//----- nvinfo : EIATTR_KPARAM_INFO
	.align		4
.L_55:
        /*0018*/ 	.byte	0x04, 0x17
        /*001a*/ 	.short	(.L_57 - .L_56)
.L_56:
        /*001c*/ 	.word	0x00000000
        /*0020*/ 	.short	0x0002
        /*0022*/ 	.short	0x0010
        /*0024*/ 	.byte	0x00, 0xf5, 0x21, 0x00


	//----- nvinfo : EIATTR_KPARAM_INFO
	.align		4
.L_57:
        /*0028*/ 	.byte	0x04, 0x17
        /*002a*/ 	.short	(.L_59 - .L_58)
.L_58:
        /*002c*/ 	.word	0x00000000
        /*0030*/ 	.short	0x0001
        /*0032*/ 	.short	0x0008
        /*0034*/ 	.byte	0x00, 0xf5, 0x21, 0x00


	//----- nvinfo : EIATTR_KPARAM_INFO
	.align		4
.L_59:
        /*0038*/ 	.byte	0x04, 0x17
        /*003a*/ 	.short	(.L_61 - .L_60)
.L_60:
        /*003c*/ 	.word	0x00000000
        /*0040*/ 	.short	0x0000
        /*0042*/ 	.short	0x0000
        /*0044*/ 	.byte	0x00, 0xf5, 0x21, 0x00


	//----- nvinfo : EIATTR_SPARSE_MMA_MASK
	.align		4
.L_61:
        /*0048*/ 	.byte	0x03, 0x50
        /*004a*/ 	.short	0x0000


	//----- nvinfo : EIATTR_MAXREG_COUNT
	.align		4
        /*004c*/ 	.byte	0x03, 0x1b
        /*004e*/ 	.short	0x00ff


	//----- nvinfo : EIATTR_MERCURY_ISA_VERSION
	.align		4
        /*0050*/ 	.byte	0x03, 0x5f
        /*0052*/ 	.short	0x0101


	//----- nvinfo : EIATTR_VRC_CTA_INIT_COUNT
	.align		4
        /*0054*/ 	.byte	0x02, 0x4a
	.zero		1
	.zero		1


	//----- nvinfo : EIATTR_EXIT_INSTR_OFFSETS
	.align		4
        /*0058*/ 	.byte	0x04, 0x1c
        /*005a*/ 	.short	(.L_63 - .L_62)


	//   ....[0]....
.L_62:
        /*005c*/ 	.word	0x00000080


	//   ....[1]....
        /*0060*/ 	.word	0x00000250


	//   ....[2]....
        /*0064*/ 	.word	0x00000270


	//----- nvinfo : EIATTR_CBANK_PARAM_SIZE
	.align		4
.L_63:
        /*0068*/ 	.byte	0x03, 0x19
        /*006a*/ 	.short	0x001c


	//----- nvinfo : EIATTR_PARAM_CBANK
	.align		4
        /*006c*/ 	.byte	0x04, 0x0a
        /*006e*/ 	.short	(.L_65 - .L_64)
	.align		4
.L_64:
        /*0070*/ 	.word	index@(.nv.constant0.add_kernel_f16x8)
        /*0074*/ 	.short	0x0380
        /*0076*/ 	.short	0x001c


	//----- nvinfo : EIATTR_SW_WAR
	.align		4
.L_65:
        /*0078*/ 	.byte	0x04, 0x36
        /*007a*/ 	.short	(.L_67 - .L_66)
.L_66:
        /*007c*/ 	.word	0x00000008
.L_67:


//--------------------- .nv.info.add_kernel_f16x2 --------------------------
	.section	.nv.info.add_kernel_f16x2,"",@"SHT_CUDA_INFO"
	.sectionflags	@""
	.align	4


	//----- nvinfo : EIATTR_CUDA_API_VERSION
	.align		4
        /*0000*/ 	.byte	0x04, 0x37
        /*0002*/ 	.short	(.L_69 - .L_68)
.L_68:
        /*0004*/ 	.word	0x00000082


	//----- nvinfo : EIATTR_KPARAM_INFO
	.align		4
.L_69:
        /*0008*/ 	.byte	0x04, 0x17
        /*000a*/ 	.short	(.L_71 - .L_70)
.L_70:
        /*000c*/ 	.word	0x00000000
        /*0010*/ 	.short	0x0003
        /*0012*/ 	.short	0x0018
        /*0014*/ 	.byte	0x00, 0xf0, 0x11, 0x00


	//----- nvinfo : EIATTR_KPARAM_INFO
	.align		4
.L_71:
        /*0018*/ 	.byte	0x04, 0x17
        /*001a*/ 	.short	(.L_73 - .L_72)
.L_72:
        /*001c*/ 	.word	0x00000000
        /*0020*/ 	.short	0x0002
        /*0022*/ 	.short	0x0010
        /*0024*/ 	.byte	0x00, 0xf5, 0x21, 0x00


	//----- nvinfo : EIATTR_KPARAM_INFO
	.align		4
.L_73:
        /*0028*/ 	.byte	0x04, 0x17
        /*002a*/ 	.short	(.L_75 - .L_74)
.L_74:
        /*002c*/ 	.word	0x00000000
        /*0030*/ 	.short	0x0001
        /*0032*/ 	.short	0x0008
        /*0034*/ 	.byte	0x00, 0xf5, 0x21, 0x00


	//----- nvinfo : EIATTR_KPARAM_INFO
	.align		4
.L_75:
        /*0038*/ 	.byte	0x04, 0x17
        /*003a*/ 	.short	(.L_77 - .L_76)
.L_76:
        /*003c*/ 	.word	0x00000000
        /*0040*/ 	.short	0x0000
        /*0042*/ 	.short	0x0000
        /*0044*/ 	.byte	0x00, 0xf5, 0x21, 0x00


	//----- nvinfo : EIATTR_SPARSE_MMA_MASK
	.align		4
.L_77:
        /*0048*/ 	.byte	0x03, 0x50
        /*004a*/ 	.short	0x0000


	//----- nvinfo : EIATTR_MAXREG_COUNT
	.align		4
        /*004c*/ 	.byte	0x03, 0x1b
        /*004e*/ 	.short	0x00ff


	//----- nvinfo : EIATTR_MERCURY_ISA_VERSION
	.align		4
        /*0050*/ 	.byte	0x03, 0x5f
        /*0052*/ 	.short	0x0101


	//----- nvinfo : EIATTR_VRC_CTA_INIT_COUNT
	.align		4
        /*0054*/ 	.byte	0x02, 0x4a
	.zero		1
	.zero		1


	//----- nvinfo : EIATTR_EXIT_INSTR_OFFSETS
	.align		4
        /*0058*/ 	.byte	0x04, 0x1c
        /*005a*/ 	.short	(.L_79 - .L_78)


	//   ....[0]....
.L_78:
        /*005c*/ 	.word	0x00000080


	//   ....[1]....
        /*0060*/ 	.word	0x00000140


	//----- nvinfo : EIATTR_CBANK_PARAM_SIZE
	.align		4
.L_79:
        /*0064*/ 	.byte	0x03, 0x19
        /*0066*/ 	.short	0x001c


	//----- nvinfo : EIATTR_PARAM_CBANK
	.align		4
        /*0068*/ 	.byte	0x04, 0x0a
        /*006a*/ 	.short	(.L_81 - .L_80)
	.align		4
.L_80:
        /*006c*/ 	.word	index@(.nv.constant0.add_kernel_f16x2)
        /*0070*/ 	.short	0x0380
        /*0072*/ 	.short	0x001c


	//----- nvinfo : EIATTR_SW_WAR
	.align		4
.L_81:
        /*0074*/ 	.byte	0x04, 0x36
        /*0076*/ 	.short	(.L_83 - .L_82)
.L_82:
        /*0078*/ 	.word	0x00000008
.L_83:


//--------------------- .nv.info.add_kernel_f16   --------------------------
	.section	.nv.info.add_kernel_f16,"",@"SHT_CUDA_INFO"
	.sectionflags	@""
	.align	4


	//----- nvinfo : EIATTR_CUDA_API_VERSION
	.align		4
        /*0000*/ 	.byte	0x04, 0x37
        /*0002*/ 	.short	(.L_85 - .L_84)
.L_84:
        /*0004*/ 	.word	0x00000082


	//----- nvinfo : EIATTR_KPARAM_INFO
	.align		4
.L_85:
        /*0008*/ 	.byte	0x04, 0x17
        /*000a*/ 	.short	(.L_87 - .L_86)
.L_86:
        /*000c*/ 	.word	0x00000000
        /*0010*/ 	.short	0x0003
        /*0012*/ 	.short	0x0018
        /*0014*/ 	.byte	0x00, 0xf0, 0x11, 0x00


	//----- nvinfo : EIATTR_KPARAM_INFO
	.align		4
.L_87:
        /*0018*/ 	.byte	0x04, 0x17
        /*001a*/ 	.short	(.L_89 - .L_88)
.L_88:
        /*001c*/ 	.word	0x00000000
        /*0020*/ 	.short	0x0002
        /*0022*/ 	.short	0x0010
        /*0024*/ 	.byte	0x00, 0xf5, 0x21, 0x00


	//----- nvinfo : EIATTR_KPARAM_INFO
	.align		4
.L_89:
        /*0028*/ 	.byte	0x04, 0x17
        /*002a*/ 	.short	(.L_91 - .L_90)
.L_90:
        /*002c*/ 	.word	0x00000000
        /*0030*/ 	.short	0x0001
        /*0032*/ 	.short	0x0008
        /*0034*/ 	.byte	0x00, 0xf5, 0x21, 0x00


	//----- nvinfo : EIATTR_KPARAM_INFO
	.align		4
.L_91:
        /*0038*/ 	.byte	0x04, 0x17
        /*003a*/ 	.short	(.L_93 - .L_92)
.L_92:
        /*003c*/ 	.word	0x00000000
        /*0040*/ 	.short	0x0000
        /*0042*/ 	.short	0x0000
        /*0044*/ 	.byte	0x00, 0xf5, 0x21, 0x00


	//----- nvinfo : EIATTR_SPARSE_MMA_MASK
	.align		4
.L_93:
        /*0048*/ 	.byte	0x03, 0x50
        /*004a*/ 	.short	0x0000


	//----- nvinfo : EIATTR_MAXREG_COUNT
	.align		4
        /*004c*/ 	.byte	0x03, 0x1b
        /*004e*/ 	.short	0x00ff


	//----- nvinfo : EIATTR_MERCURY_ISA_VERSION
	.align		4
        /*0050*/ 	.byte	0x03, 0x5f
        /*0052*/ 	.short	0x0101


	//----- nvinfo : EIATTR_VRC_CTA_INIT_COUNT
	.align		4
        /*0054*/ 	.byte	0x02, 0x4a
	.zero		1
	.zero		1


	//----- nvinfo : EIATTR_EXIT_INSTR_OFFSETS
	.align		4
        /*0058*/ 	.byte	0x04, 0x1c
        /*005a*/ 	.short	(.L_95 - .L_94)


	//   ....[0]....
.L_94:
        /*005c*/ 	.word	0x00000070


	//   ....[1]....
        /*0060*/ 	.word	0x00000130


	//----- nvinfo : EIATTR_CBANK_PARAM_SIZE
	.align		4
.L_95:
        /*0064*/ 	.byte	0x03, 0x19
        /*0066*/ 	.short	0x001c


	//----- nvinfo : EIATTR_PARAM_CBANK
	.align		4
        /*0068*/ 	.byte	0x04, 0x0a
        /*006a*/ 	.short	(.L_97 - .L_96)
	.align		4
.L_96:
        /*006c*/ 	.word	index@(.nv.constant0.add_kernel_f16)
        /*0070*/ 	.short	0x0380
        /*0072*/ 	.short	0x001c


	//----- nvinfo : EIATTR_SW_WAR
	.align		4
.L_97:
        /*0074*/ 	.byte	0x04, 0x36
        /*0076*/ 	.short	(.L_99 - .L_98)
.L_98:
        /*0078*/ 	.word	0x00000008
.L_99:


//--------------------- .nv.info.add_kernel_f32x4 --------------------------
	.section	.nv.info.add_kernel_f32x4,"",@"SHT_CUDA_INFO"
	.sectionflags	@""
	.align	4


	//----- nvinfo : EIATTR_CUDA_API_VERSION
	.align		4
        /*0000*/ 	.byte	0x04, 0x37
        /*0002*/ 	.short	(.L_101 - .L_100)
.L_100:
        /*0004*/ 	.word	0x00000082


	//----- nvinfo : EIATTR_KPARAM_INFO
	.align		4
.L_101:
        /*0008*/ 	.byte	0x04, 0x17
        /*000a*/ 	.short	(.L_103 - .L_102)
.L_102:
        /*000c*/ 	.word	0x00000000
        /*0010*/ 	.short	0x0003
        /*0012*/ 	.short	0x0018
        /*0014*/ 	.byte	0x00, 0xf0, 0x11, 0x00


	//----- nvinfo : EIATTR_KPARAM_INFO
	.align		4
.L_103:
        /*0018*/ 	.byte	0x04, 0x17
        /*001a*/ 	.short	(.L_105 - .L_104)
.L_104:
        /*001c*/ 	.word	0x00000000
        /*0020*/ 	.short	0x0002
        /*0022*/ 	.short	0x0010
        /*0024*/ 	.byte	0x00, 0xf5, 0x21, 0x00


	//----- nvinfo : EIATTR_KPARAM_INFO
	.align		4
.L_105:
        /*0028*/ 	.byte	0x04, 0x17
        /*002a*/ 	.short	(.L_107 - .L_106)
.L_106:
        /*002c*/ 	.word	0x00000000
        /*0030*/ 	.short	0x0001
        /*0032*/ 	.short	0x0008
        /*0034*/ 	.byte	0x00, 0xf5, 0x21, 0x00


	//----- nvinfo : EIATTR_KPARAM_INFO
	.align		4
.L_107:
        /*0038*/ 	.byte	0x04, 0x17
        /*003a*/ 	.short	(.L_109 - .L_108)
.L_108:
        /*003c*/ 	.word	0x00000000
        /*0040*/ 	.short	0x0000
        /*0042*/ 	.short	0x0000
        /*0044*/ 	.byte	0x00, 0xf5, 0x21, 0x00


	//----- nvinfo : EIATTR_SPARSE_MMA_MASK
	.align		4
.L_109:
        /*0048*/ 	.byte	0x03, 0x50
        /*004a*/ 	.short	0x0000


	//----- nvinfo : EIATTR_MAXREG_COUNT
	.align		4
        /*004c*/ 	.byte	0x03, 0x1b
        /*004e*/ 	.short	0x00ff


	//----- nvinfo : EIATTR_MERCURY_ISA_VERSION
	.align		4
        /*0050*/ 	.byte	0x03, 0x5f
        /*0052*/ 	.short	0x0101


	//----- nvinfo : EIATTR_VRC_CTA_INIT_COUNT
	.align		4
        /*0054*/ 	.byte	0x02, 0x4a
	.zero		1
	.zero		1


	//----- nvinfo : EIATTR_EXIT_INSTR_OFFSETS
	.align		4
        /*0058*/ 	.byte	0x04, 0x1c
        /*005a*/ 	.short	(.L_111 - .L_110)


	//   ....[0]....
.L_110:
        /*005c*/ 	.word	0x00000080


	//   ....[1]....
        /*0060*/ 	.word	0x00000170


	//----- nvinfo : EIATTR_CBANK_PARAM_SIZE
	.align		4
.L_111:
        /*0064*/ 	.byte	0x03, 0x19
        /*0066*/ 	.short	0x001c


	//----- nvinfo : EIATTR_PARAM_CBANK
	.align		4
        /*0068*/ 	.byte	0x04, 0x0a
        /*006a*/ 	.short	(.L_113 - .L_112)
	.align		4
.L_112:
        /*006c*/ 	.word	index@(.nv.constant0.add_kernel_f32x4)
        /*0070*/ 	.short	0x0380
        /*0072*/ 	.short	0x001c


	//----- nvinfo : EIATTR_SW_WAR
	.align		4
.L_113:
        /*0074*/ 	.byte	0x04, 0x36
        /*0076*/ 	.short	(.L_115 - .L_114)
.L_114:
        /*0078*/ 	.word	0x00000008
.L_115:


//--------------------- .nv.info.add_kernel_f32   --------------------------
	.section	.nv.info.add_kernel_f32,"",@"SHT_CUDA_INFO"
	.sectionflags	@""
	.align	4


	//----- nvinfo : EIATTR_CUDA_API_VERSION
	.align		4
        /*0000*/ 	.byte	0x04, 0x37
        /*0002*/ 	.short	(.L_117 - .L_116)
.L_116:
        /*0004*/ 	.word	0x00000082


	//----- nvinfo : EIATTR_KPARAM_INFO
	.align		4
.L_117:
        /*0008*/ 	.byte	0x04, 0x17
        /*000a*/ 	.short	(.L_119 - .L_118)
.L_118:
        /*000c*/ 	.word	0x00000000
        /*0010*/ 	.short	0x0003
        /*0012*/ 	.short	0x0018
        /*0014*/ 	.byte	0x00, 0xf0, 0x11, 0x00


	//----- nvinfo : EIATTR_KPARAM_INFO
	.align		4
.L_119:
        /*0018*/ 	.byte	0x04, 0x17
        /*001a*/ 	.short	(.L_121 - .L_120)
.L_120:
        /*001c*/ 	.word	0x00000000
        /*0020*/ 	.short	0x0002
        /*0022*/ 	.short	0x0010
        /*0024*/ 	.byte	0x00, 0xf5, 0x21, 0x00


	//----- nvinfo : EIATTR_KPARAM_INFO
	.align		4
.L_121:
        /*0028*/ 	.byte	0x04, 0x17
        /*002a*/ 	.short	(.L_123 - .L_122)
.L_122:
        /*002c*/ 	.word	0x00000000
        /*0030*/ 	.short	0x0001
        /*0032*/ 	.short	0x0008
        /*0034*/ 	.byte	0x00, 0xf5, 0x21, 0x00


	//----- nvinfo : EIATTR_KPARAM_INFO
	.align		4
.L_123:
        /*0038*/ 	.byte	0x04, 0x17
        /*003a*/ 	.short	(.L_125 - .L_124)
.L_124:
        /*003c*/ 	.word	0x00000000
        /*0040*/ 	.short	0x0000
        /*0042*/ 	.short	0x0000
        /*0044*/ 	.byte	0x00, 0xf5, 0x21, 0x00


	//----- nvinfo : EIATTR_SPARSE_MMA_MASK
	.align		4
.L_125:
        /*0048*/ 	.byte	0x03, 0x50
        /*004a*/ 	.short	0x0000


	//----- nvinfo : EIATTR_MAXREG_COUNT
	.align		4
        /*004c*/ 	.byte	0x03, 0x1b
        /*004e*/ 	.short	0x00ff


	//----- nvinfo : EIATTR_MERCURY_ISA_VERSION
	.align		4
        /*0050*/ 	.byte	0x03, 0x5f
        /*0052*/ 	.short	0x0101


	//----- nvinfo : EIATTR_VRC_CTA_INIT_COUNT
	.align		4
        /*0054*/ 	.byte	0x02, 0x4a
	.zero		1
	.zero		1


	//----- nvinfo : EIATTR_EXIT_INSTR_OFFSETS
	.align		4
        /*0058*/ 	.byte	0x04, 0x1c
        /*005a*/ 	.short	(.L_127 - .L_126)


	//   ....[0]....
.L_126:
        /*005c*/ 	.word	0x00000070


	//   ....[1]....
        /*0060*/ 	.word	0x00000130


	//----- nvinfo : EIATTR_CBANK_PARAM_SIZE
	.align		4
.L_127:
        /*0064*/ 	.byte	0x03, 0x19
        /*0066*/ 	.short	0x001c


	//----- nvinfo : EIATTR_PARAM_CBANK
	.align		4
        /*0068*/ 	.byte	0x04, 0x0a
        /*006a*/ 	.short	(.L_129 - .L_128)
	.align		4
.L_128:
        /*006c*/ 	.word	index@(.nv.constant0.add_kernel_f32)
        /*0070*/ 	.short	0x0380
        /*0072*/ 	.short	0x001c


	//----- nvinfo : EIATTR_SW_WAR
	.align		4
.L_129:
        /*0074*/ 	.byte	0x04, 0x36
        /*0076*/ 	.short	(.L_131 - .L_130)
.L_130:
        /*0078*/ 	.word	0x00000008
.L_131:


//--------------------- .nv.callgraph             --------------------------
	.section	.nv.callgraph,"",@"SHT_CUDA_CALLGRAPH"
	.align	4
	.sectionentsize	8
	.align		4
        /*0000*/ 	.word	0x00000000
	.align		4
        /*0004*/ 	.word	0xffffffff
	.align		4
        /*0008*/ 	.word	0x00000000
	.align		4
        /*000c*/ 	.word	0xfffffffe
	.align		4
        /*0010*/ 	.word	0x00000000
	.align		4
        /*0014*/ 	.word	0xfffffffd
	.align		4
        /*0018*/ 	.word	0x00000000
	.align		4
        /*001c*/ 	.word	0xfffffffc


//--------------------- .text.add_kernel_f16x8_pack --------------------------
	.section	.text.add_kernel_f16x8_pack,"ax",@progbits
	.align	128
        .global         add_kernel_f16x8_pack
        .type           add_kernel_f16x8_pack,@function
        .size           add_kernel_f16x8_pack,(.L_x_6 - add_kernel_f16x8_pack)
        .other          add_kernel_f16x8_pack,@"STO_CUDA_ENTRY STV_DEFAULT"
add_kernel_f16x8_pack:
.text.add_kernel_f16x8_pack:
[----:B------:R-:W-:Y:S01]  /*0000*/  LDC R1, c[0x0][0x37c] ;  /* 0x0000df00ff017b82 */ /* 0x000fe20000000800 */
[----:B------:R-:W0:Y:S07]  /*0010*/  S2R R3, SR_TID.X ;  /* 0x0000000000037919 */ /* 0x000e2e0000002100 */
[----:B------:R-:W0:Y:S01]  /*0020*/  S2UR UR4, SR_CTAID.X ;  /* 0x00000000000479c3 */ /* 0x000e220000002500 */
[----:B------:R-:W1:Y:S07]  /*0030*/  LDCU UR5, c[0x0][0x398] ;  /* 0x00007300ff0577ac */ /* 0x000e6e0008000800 */
[----:B------:R-:W0:Y:S02]  /*0040*/  LDC R0, c[0x0][0x360] ;  /* 0x0000d800ff007b82 */ /* 0x000e240000000800 */
[----:B0-----:R-:W-:-:S05]  /*0050*/  IMAD R0, R0, UR4, R3 ;  /* 0x0000000400007c24 */ /* 0x001fca000f8e0203 */
[----:B------:R-:W-:-:S04]  /*0060*/  SHF.L.U32 R9, R0, 0x3, RZ ;  /* 0x0000000300097819 */ /* 0x000fc800000006ff */
[----:B------:R-:W-:-:S04]  /*0070*/  IADD3 R0, PT, PT, R9, 0x7, RZ ;  /* 0x0000000709007810 */ /* 0x000fc80007ffe0ff */
[----:B-1----:R-:W-:-:S13]  /*0080*/  ISETP.GE.AND P0, PT, R0, UR5, PT ;  /* 0x0000000500007c0c */ /* 0x002fda000bf06270 */
[----:B------:R-:W-:Y:S05]  /*0090*/  @P0 EXIT ;  /* 0x000000000000094d */ /* 0x000fea0003800000 */
[----:B------:R-:W0:Y:S01]  /*00a0*/  LDC.64 R2, c[0x0][0x380] ;  /* 0x0000e000ff027b82 */ /* 0x000e220000000a00 */
[----:B------:R-:W1:Y:S07]  /*00b0*/  LDCU.64 UR4, c[0x0][0x358] ;  /* 0x00006b00ff0477ac */ /* 0x000e6e0008000a00 */
[----:B------:R-:W2:Y:S08]  /*00c0*/  LDC.64 R4, c[0x0][0x388] ;  /* 0x0000e200ff047b82 */ /* 0x000eb00000000a00 */
[----:B------:R-:W3:Y:S01]  /*00d0*/  LDC.64 R6, c[0x0][0x390] ;  /* 0x0000e400ff067b82 */ /* 0x000ee20000000a00 */
[----:B0-----:R-:W-:-:S05]  /*00e0*/  IMAD.WIDE R2, R9, 0x2, R2 ;  /* 0x0000000209027825 */ /* 0x001fca00078e0202 */
[----:B-1----:R-:W4:Y:S01]  /*00f0*/  LDG.E R0, desc[UR4][R2.64] ;  /* 0x0000000402007981 */ /* 0x002f22000c1e1900 */
[----:B--2---:R-:W-:-:S03]  /*0100*/  IMAD.WIDE R4, R9, 0x2, R4 ;  /* 0x0000000209047825 */ /* 0x004fc600078e0204 */
[----:B------:R-:W2:Y:S04]  /*0110*/  LDG.E R8, desc[UR4][R2.64+0x8] ;  /* 0x0000080402087981 */ /* 0x000ea8000c1e1900 */
[----:B------:R-:W4:Y:S04]  /*0120*/  LDG.E R11, desc[UR4][R4.64] ;  /* 0x00000004040b7981 */ /* 0x000f28000c1e1900 */
[----:B------:R-:W2:Y:S01]  /*0130*/  LDG.E R13, desc[UR4][R4.64+0x8] ;  /* 0x00000804040d7981 */ /* 0x000ea2000c1e1900 */
[----:B---3--:R-:W-:-:S04]  /*0140*/  IMAD.WIDE R6, R9, 0x2, R6 ;  /* 0x0000000209067825 */ /* 0x008fc800078e0206 */
[----:B----4-:R-:W-:Y:S02]  /*0150*/  HFMA2 R11, R0, 1, 1, R11 ;  /* 0x3c003c00000b7831 */ /* 0x010fe4000000000b */
[----:B--2---:R-:W-:-:S03]  /*0160*/  HADD2 R13, R8, R13 ;  /* 0x0000000d080d7230 */ /* 0x004fc60000000000 */
[----:B------:R-:W-:Y:S04]  /*0170*/  STG.E desc[UR4][R6.64], R11 ;  /* 0x0000000b06007986 */ /* 0x000fe8000c101904 */
[----:B------:R-:W-:Y:S01]  /*0180*/  STG.E desc[UR4][R6.64+0x8], R13 ;  /* 0x0000080d06007986 */ /* 0x000fe2000c101904 */
[----:B------:R-:W-:Y:S05]  /*0190*/  EXIT ;  /* 0x000000000000794d */ /* 0x000fea0003800000 */
.L_x_0:
[----:B------:R-:W-:-:S00]  /*01a0*/  BRA `(.L_x_0) ;  /* 0xfffffffc00fc7947 */ /* 0x000fc0000383ffff */
[----:B------:R-:W-:-:S00]  /*01b0*/  NOP ;  /* 0x0000000000007918 */ /* 0x000fc00000000000 */
        /* <DEDUP_REMOVED lines=12> */
.L_x_6:


//--------------------- .text.add_kernel_f16x8    --------------------------
	.section	.text.add_kernel_f16x8,"ax",@progbits
	.align	128
        .global         add_kernel_f16x8
        .type           add_kernel_f16x8,@function
        .size           add_kernel_f16x8,(.L_x_7 - add_kernel_f16x8)
        .other          add_kernel_f16x8,@"STO_CUDA_ENTRY STV_DEFAULT"
add_kernel_f16x8:
.text.add_kernel_f16x8:
[----:B------:R-:W-:Y:S01]  /*0000*/  LDC R1, c[0x0][0x37c] ;  /* 0x0000df00ff017b82 */ /* 0x000fe20000000800 */
[----:B------:R-:W0:Y:S07]  /*0010*/  S2R R3, SR_TID.X ;  /* 0x0000000000037919 */ /* 0x000e2e0000002100 */
[----:B------:R-:W0:Y:S01]  /*0020*/  S2UR UR4, SR_CTAID.X ;  /* 0x00000000000479c3 */ /* 0x000e220000002500 */
[----:B------:R-:W1:Y:S07]  /*0030*/  LDCU UR6, c[0x0][0x398] ;  /* 0x00007300ff0677ac */ /* 0x000e6e0008000800 */
[----:B------:R-:W0:Y:S02]  /*0040*/  LDC R0, c[0x0][0x360] ;  /* 0x0000d800ff007b82 */ /* 0x000e240000000800 */
[----:B0-----:R-:W-:-:S05]  /*0050*/  IMAD R0, R0, UR4, R3 ;  /* 0x0000000400007c24 */ /* 0x001fca000f8e0203 */
[----:B------:R-:W-:-:S04]  /*0060*/  SHF.L.U32 R9, R0, 0x3, RZ ;  /* 0x0000000300097819 */ /* 0x000fc800000006ff */
        /* <DEDUP_REMOVED lines=11> */
[----:B------:R-:W2:Y:S04]  /*0120*/  LDG.E R14, desc[UR4][R6.64+0x8] ;  /* 0x00000804060e7981 */ /* 0x000ea8000c1e1900 */
[----:B------:R-:W5:Y:S04]  /*0130*/  LDG.E R10, desc[UR4][R4.64+0x4] ;  /* 0x00000404040a7981 */ /* 0x000f68000c1e1900 */
[----:B------:R-:W5:Y:S04]  /*0140*/  LDG.E R15, desc[UR4][R6.64+0x4] ;  /* 0x00000404060f7981 */ /* 0x000f68000c1e1900 */
[----:B------:R-:W5:Y:S04]  /*0150*/  LDG.E R12, desc[UR4][R4.64+0xc] ;  /* 0x00000c04040c7981 */ /* 0x000f68000c1e1900 */
[----:B------:R-:W5:Y:S01]  /*0160*/  LDG.E R17, desc[UR4][R6.64+0xc] ;  /* 0x00000c0406117981 */ /* 0x000f62000c1e1900 */
[C---:B------:R-:W-:Y:S01]  /*0170*/  IADD3 R8, PT, PT, R9.reuse, 0x2, RZ ;  /* 0x0000000209087810 */ /* 0x040fe20007ffe0ff */
[C---:B---3--:R-:W-:Y:S01]  /*0180*/  IMAD.WIDE R2, R9.reuse, 0x2, R2 ;  /* 0x0000000209027825 */ /* 0x048fe200078e0202 */
[----:B------:R-:W-:-:S02]  /*0190*/  IADD3 R16, PT, PT, R9, 0x4, RZ ;  /* 0x0000000409107810 */ /* 0x000fc40007ffe0ff */
[----:B------:R-:W-:Y:S02]  /*01a0*/  IADD3 R9, PT, PT, R9, 0x6, RZ ;  /* 0x0000000609097810 */ /* 0x000fe40007ffe0ff */
[----:B------:R-:W-:Y:S02]  /*01b0*/  ISETP.GE.AND P0, PT, R8, UR6, PT ;  /* 0x0000000608007c0c */ /* 0x000fe4000bf06270 */
[----:B------:R-:W-:Y:S02]  /*01c0*/  ISETP.GE.AND P1, PT, R16, UR6, PT ;  /* 0x0000000610007c0c */ /* 0x000fe4000bf26270 */
[----:B------:R-:W-:Y:S01]  /*01d0*/  ISETP.GE.AND P2, PT, R9, UR6, PT ;  /* 0x0000000609007c0c */ /* 0x000fe2000bf46270 */
[----:B----4-:R-:W-:Y:S02]  /*01e0*/  HFMA2 R13, R0, 1, 1, R13 ;  /* 0x3c003c00000d7831 */ /* 0x010fe4000000000d */
[----:B--2---:R-:W-:-:S03]  /*01f0*/  HFMA2 R11, R11, 1, 1, R14 ;  /* 0x3c003c000b0b7831 */ /* 0x004fc6000000000e */
[----:B------:R0:W-:Y:S01]  /*0200*/  STG.E desc[UR4][R2.64], R13 ;  /* 0x0000000d02007986 */ /* 0x0001e2000c101904 */
[----:B-----5:R-:W-:-:S04]  /*0210*/  HADD2 R10, R10, R15 ;  /* 0x0000000f0a0a7230 */ /* 0x020fc80000000000 */
[----:B------:R0:W-:Y:S04]  /*0220*/  @!P1 STG.E desc[UR4][R2.64+0x8], R11 ;  /* 0x0000080b02009986 */ /* 0x0001e8000c101904 */
[----:B------:R0:W-:Y:S01]  /*0230*/  @!P0 STG.E desc[UR4][R2.64+0x4], R10 ;  /* 0x0000040a02008986 */ /* 0x0001e2000c101904 */
[----:B------:R-:W-:Y:S01]  /*0240*/  HADD2 R12, R12, R17 ;  /* 0x000000110c0c7230 */ /* 0x000fe20000000000 */
[----:B------:R-:W-:Y:S06]  /*0250*/  @P2 EXIT ;  /* 0x000000000000294d */ /* 0x000fec0003800000 */
[----:B------:R-:W-:Y:S01]  /*0260*/  STG.E desc[UR4][R2.64+0xc], R12 ;  /* 0x00000c0c02007986 */ /* 0x000fe2000c101904 */
[----:B------:R-:W-:Y:S05]  /*0270*/  EXIT ;  /* 0x000000000000794d */ /* 0x000fea0003800000 */
.L_x_1:
        /* <DEDUP_REMOVED lines=16> */
.L_x_7:


//--------------------- .text.add_kernel_f16x2    --------------------------
	.section	.text.add_kernel_f16x2,"ax",@progbits
	.align	128
        .global         add_kernel_f16x2
        .type           add_kernel_f16x2,@function
        .size           add_kernel_f16x2,(.L_x_8 - add_kernel_f16x2)
        .other          add_kernel_f16x2,@"STO_CUDA_ENTRY STV_DEFAULT"
add_kernel_f16x2:
.text.add_kernel_f16x2:
        /* <DEDUP_REMOVED lines=13> */
[----:B0-----:R-:W-:-:S06]  /*00d0*/  IMAD.WIDE R2, R9, 0x2, R2 ;  /* 0x0000000209027825 */ /* 0x001fcc00078e0202 */
[----:B-1----:R-:W4:Y:S01]  /*00e0*/  LDG.E R2, desc[UR4][R2.64] ;  /* 0x0000000402027981 */ /* 0x002f22000c1e1900 */
[----:B--2---:R-:W-:-:S06]  /*00f0*/  IMAD.WIDE R4, R9, 0x2, R4 ;  /* 0x0000000209047825 */ /* 0x004fcc00078e0204 */
[----:B------:R-:W4:Y:S01]  /*0100*/  LDG.E R5, desc[UR4][R4.64] ;  /* 0x0000000404057981 */ /* 0x000f22000c1e1900 */
[----:B---3--:R-:W-:-:S04]  /*0110*/  IMAD.WIDE R6, R9, 0x2, R6 ;  /* 0x0000000209067825 */ /* 0x008fc800078e0206 */
[----:B----4-:R-:W-:-:S05]  /*0120*/  HFMA2 R9, R2, 1, 1, R5 ;  /* 0x3c003c0002097831 */ /* 0x010fca0000000005 */
[----:B------:R-:W-:Y:S01]  /*0130*/  STG.E desc[UR4][R6.64], R9 ;  /* 0x0000000906007986 */ /* 0x000fe2000c101904 */
[----:B------:R-:W-:Y:S05]  /*0140*/  EXIT ;  /* 0x000000000000794d */ /* 0x000fea0003800000 */
.L_x_2:
        /* <DEDUP_REMOVED lines=11> */
.L_x_8:


//--------------------- .text.add_kernel_f16      --------------------------
	.section	.text.add_kernel_f16,"ax",@progbits
	.align	128
        .global         add_kernel_f16
        .type           add_kernel_f16,@function
        .size           add_kernel_f16,(.L_x_9 - add_kernel_f16)
        .other          add_kernel_f16,@"STO_CUDA_ENTRY STV_DEFAULT"
add_kernel_f16:
.text.add_kernel_f16:
[----:B------:R-:W-:Y:S01]  /*0000*/  LDC R1, c[0x0][0x37c] ;  /* 0x0000df00ff017b82 */ /* 0x000fe20000000800 */
[----:B------:R-:W0:Y:S07]  /*0010*/  S2R R0, SR_TID.X ;  /* 0x0000000000007919 */ /* 0x000e2e0000002100 */
[----:B------:R-:W0:Y:S01]  /*0020*/  S2UR UR4, SR_CTAID.X ;  /* 0x00000000000479c3 */ /* 0x000e220000002500 */
[----:B------:R-:W1:Y:S07]  /*0030*/  LDCU UR5, c[0x0][0x398] ;  /* 0x00007300ff0577ac */ /* 0x000e6e0008000800 */
[----:B------:R-:W0:Y:S02]  /*0040*/  LDC R9, c[0x0][0x360] ;  /* 0x0000d800ff097b82 */ /* 0x000e240000000800 */
[----:B0-----:R-:W-:-:S05]  /*0050*/  IMAD R9, R9, UR4, R0 ;  /* 0x0000000409097c24 */ /* 0x001fca000f8e0200 */
[----:B-1----:R-:W-:-:S13]  /*0060*/  ISETP.GE.AND P0, PT, R9, UR5, PT ;  /* 0x0000000509007c0c */ /* 0x002fda000bf06270 */
[----:B------:R-:W-:Y:S05]  /*0070*/  @P0 EXIT ;  /* 0x000000000000094d */ /* 0x000fea0003800000 */
[----:B------:R-:W0:Y:S01]  /*0080*/  LDC.64 R2, c[0x0][0x380] ;  /* 0x0000e000ff027b82 */ /* 0x000e220000000a00 */
[----:B------:R-:W1:Y:S07]  /*0090*/  LDCU.64 UR4, c[0x0][0x358] ;  /* 0x00006b00ff0477ac */ /* 0x000e6e0008000a00 */
[----:B------:R-:W2:Y:S08]  /*00a0*/  LDC.64 R4, c[0x0][0x388] ;  /* 0x0000e200ff047b82 */ /* 0x000eb00000000a00 */
[----:B------:R-:W3:Y:S01]  /*00b0*/  LDC.64 R6, c[0x0][0x390] ;  /* 0x0000e400ff067b82 */ /* 0x000ee20000000a00 */
[----:B0-----:R-:W-:-:S06]  /*00c0*/  IMAD.WIDE R2, R9, 0x2, R2 ;  /* 0x0000000209027825 */ /* 0x001fcc00078e0202 */
[----:B-1----:R-:W4:Y:S01]  /*00d0*/  LDG.E.U16 R2, desc[UR4][R2.64] ;  /* 0x0000000402027981 */ /* 0x002f22000c1e1500 */
[----:B--2---:R-:W-:-:S06]  /*00e0*/  IMAD.WIDE R4, R9, 0x2, R4 ;  /* 0x0000000209047825 */ /* 0x004fcc00078e0204 */
[----:B------:R-:W4:Y:S01]  /*00f0*/  LDG.E.U16 R5, desc[UR4][R4.64] ;  /* 0x0000000404057981 */ /* 0x000f22000c1e1500 */
[----:B---3--:R-:W-:-:S04]  /*0100*/  IMAD.WIDE R6, R9, 0x2, R6 ;  /* 0x0000000209067825 */ /* 0x008fc800078e0206 */
[----:B----4-:R-:W-:-:S05]  /*0110*/  HADD2 R5, R2.H0_H0, R5.H0_H0 ;  /* 0x2000000502057230 */ /* 0x010fca0000000800 */
[----:B------:R-:W-:Y:S01]  /*0120*/  STG.E.U16 desc[UR4][R6.64], R5 ;  /* 0x0000000506007986 */ /* 0x000fe2000c101504 */
[----:B------:R-:W-:Y:S05]  /*0130*/  EXIT ;  /* 0x000000000000794d */ /* 0x000fea0003800000 */
.L_x_3:
        /* <DEDUP_REMOVED lines=12> */
.L_x_9:


//--------------------- .text.add_kernel_f32x4    --------------------------
	.section	.text.add_kernel_f32x4,"ax",@progbits
	.align	128
        .global         add_kernel_f32x4
        .type           add_kernel_f32x4,@function
        .size           add_kernel_f32x4,(.L_x_10 - add_kernel_f32x4)
        .other          add_kernel_f32x4,@"STO_CUDA_ENTRY STV_DEFAULT"
add_kernel_f32x4:
.text.add_kernel_f32x4:
        /* <DEDUP_REMOVED lines=14> */
[----:B-1----:R-:W4:Y:S01]  /*00e0*/  LDG.E.128 R12, desc[UR4][R2.64] ;  /* 0x00000004020c7981 */ /* 0x002f22000c1e1d00 */
[----:B--2---:R-:W-:-:S05]  /*00f0*/  IMAD.WIDE R4, R9, 0x4, R4 ;  /* 0x0000000409047825 */ /* 0x004fca00078e0204 */
[----:B------:R-:W4:Y:S01]  /*0100*/  LDG.E.128 R16, desc[UR4][R4.64] ;  /* 0x0000000404107981 */ /* 0x000f22000c1e1d00 */
[----:B---3--:R-:W-:-:S04]  /*0110*/  IMAD.WIDE R6, R9, 0x4, R6 ;  /* 0x0000000409067825 */ /* 0x008fc800078e0206 */
[----:B----4-:R-:W-:Y:S01]  /*0120*/  FADD R12, R12, R16 ;  /* 0x000000100c0c7221 */ /* 0x010fe20000000000 */
[----:B------:R-:W-:Y:S01]  /*0130*/  FADD R13, R13, R17 ;  /* 0x000000110d0d7221 */ /* 0x000fe20000000000 */
[----:B------:R-:W-:Y:S01]  /*0140*/  FADD R14, R14, R18 ;  /* 0x000000120e0e7221 */ /* 0x000fe20000000000 */
[----:B------:R-:W-:-:S05]  /*0150*/  FADD R15, R15, R19 ;  /* 0x000000130f0f7221 */ /* 0x000fca0000000000 */
[----:B------:R-:W-:Y:S01]  /*0160*/  STG.E.128 desc[UR4][R6.64], R12 ;  /* 0x0000000c06007986 */ /* 0x000fe2000c101d04 */
[----:B------:R-:W-:Y:S05]  /*0170*/  EXIT ;  /* 0x000000000000794d */ /* 0x000fea0003800000 */
.L_x_4:
        /* <DEDUP_REMOVED lines=16> */
.L_x_10:


//--------------------- .text.add_kernel_f32      --------------------------
	.section	.text.add_kernel_f32,"ax",@progbits
	.align	128
        .global         add_kernel_f32
        .type           add_kernel_f32,@function
        .size           add_kernel_f32,(.L_x_11 - add_kernel_f32)
        .other          add_kernel_f32,@"STO_CUDA_ENTRY STV_DEFAULT"
add_kernel_f32:
.text.add_kernel_f32:
        /* <DEDUP_REMOVED lines=17> */
[----:B----4-:R-:W-:-:S05]  /*0110*/  FADD R9, R2, R5 ;  /* 0x0000000502097221 */ /* 0x010fca0000000000 */
[----:B------:R-:W-:Y:S01]  /*0120*/  STG.E desc[UR4][R6.64], R9 ;  /* 0x0000000906007986 */ /* 0x000fe2000c101904 */
[----:B------:R-:W-:Y:S05]  /*0130*/  EXIT ;  /* 0x000000000000794d */ /* 0x000fea0003800000 */
.L_x_5:
        /* <DEDUP_REMOVED lines=12> */
.L_x_11:


//--------------------- .nv.shared.reserved.0     --------------------------
	.section	.nv.shared.reserved.0,"aw",@nobits
	.weak		__nv_reservedSMEM_offset_0_alias
	.size		__nv_reservedSMEM_offset_0_alias, 0, 64
	.other		__nv_reservedSMEM_offset_0_alias,@"STO_CUDA_RESERVED_SHARED STV_DEFAULT"
__nv_reservedSMEM_offset_0_alias:
	.zero		0
	.zero		64


//--------------------- .nv.constant0.add_kernel_f16x8_pack --------------------------
	.section	.nv.constant0.add_kernel_f16x8_pack,"a",@progbits
	.sectionflags	@""
	.align	4
.nv.constant0.add_kernel_f16x8_pack:
	.zero		924


//--------------------- .nv.constant0.add_kernel_f16x8 --------------------------
	.section	.nv.constant0.add_kernel_f16x8,"a",@progbits
	.sectionflags	@""
	.align	4
.nv.constant0.add_kernel_f16x8:
	.zero		924


//--------------------- .nv.constant0.add_kernel_f16x2 --------------------------
	.section	.nv.constant0.add_kernel_f16x2,"a",@progbits
	.sectionflags	@""
	.align	4
.nv.constant0.add_kernel_f16x2:
	.zero		924


//--------------------- .nv.constant0.add_kernel_f16 --------------------------
	.section	.nv.constant0.add_kernel_f16,"a",@progbits
	.sectionflags	@""
	.align	4
.nv.constant0.add_kernel_f16:
	.zero		924


//--------------------- .nv.constant0.add_kernel_f32x4 --------------------------
	.section	.nv.constant0.add_kernel_f32x4,"a",@progbits
	.sectionflags	@""
	.align	4
.nv.constant0.add_kernel_f32x4:
	.zero		924


//--------------------- .nv.constant0.add_kernel_f32 --------------------------
	.section	.nv.constant0.add_kernel_f32,"a",@progbits
	.sectionflags	@""
	.align	4
.nv.constant0.add_kernel_f32:
	.zero		924


//--------------------- SYMBOLS --------------------------

	.type		.nv.reservedSmem.offset0,@object
	.size		.nv.reservedSmem.offset0,0x4
